//
// Generated by NVIDIA NVVM Compiler
//
// Compiler Build ID: CL-36424714
// Cuda compilation tools, release 13.0, V13.0.88
// Based on NVVM 20.0.0
//

.version 9.0
.target sm_100
.address_size 64

	// .globl	_Z16warshall_step_u8Phii

.visible .entry _Z16warshall_step_u8Phii(
	.param .u64 .ptr .align 1 _Z16warshall_step_u8Phii_param_0,
	.param .u32 _Z16warshall_step_u8Phii_param_1,
	.param .u32 _Z16warshall_step_u8Phii_param_2
)
{
	.reg .pred 	%p<3>;
	.reg .b16 	%rs<6>;
	.reg .b32 	%r<16>;
	.reg .b64 	%rd<9>;

	ld.param.u64 	%rd2, [_Z16warshall_step_u8Phii_param_0];
	ld.param.u32 	%r4, [_Z16warshall_step_u8Phii_param_1];
	ld.param.u32 	%r5, [_Z16warshall_step_u8Phii_param_2];
	cvta.to.global.u64 	%rd1, %rd2;
	mov.u32 	%r6, %ctaid.x;
	mov.u32 	%r7, %ntid.x;
	mov.u32 	%r8, %tid.x;
	mad.lo.s32 	%r1, %r6, %r7, %r8;
	mov.u32 	%r9, %ctaid.y;
	mov.u32 	%r10, %ntid.y;
	mov.u32 	%r11, %tid.y;
	mad.lo.s32 	%r2, %r9, %r10, %r11;
	max.s32 	%r12, %r2, %r1;
	setp.ge.s32 	%p1, %r12, %r4;
	@%p1 bra 	$L__BB0_3;
	mul.lo.s32 	%r3, %r4, %r2;
	add.s32 	%r13, %r3, %r5;
	cvt.s64.s32 	%rd3, %r13;
	add.s64 	%rd4, %rd1, %rd3;
	ld.global.u8 	%rs1, [%rd4];
	setp.eq.s16 	%p2, %rs1, 0;
	@%p2 bra 	$L__BB0_3;
	mad.lo.s32 	%r14, %r5, %r4, %r1;
	cvt.s64.s32 	%rd5, %r14;
	add.s64 	%rd6, %rd1, %rd5;
	ld.global.u8 	%rs2, [%rd6];
	add.s32 	%r15, %r3, %r1;
	cvt.s64.s32 	%rd7, %r15;
	add.s64 	%rd8, %rd1, %rd7;
	ld.global.u8 	%rs3, [%rd8];
	and.b16  	%rs4, %rs2, %rs1;
	or.b16  	%rs5, %rs3, %rs4;
	st.global.u8 	[%rd8], %rs5;
$L__BB0_3:
	ret;

}


// ===== COMPILED SASS (sm_100) =====

	.target	sm_100

	.elftype	@"ET_EXEC"


//--------------------- .note.nv.tkinfo           --------------------------
	.section	.note.nv.tkinfo,"",@"SHT_NOTE"
	.sectionflags	@"SHF_NOTE_NV_TKINFO"
	.tkinfo
        /*0018*/ 	.word	0x00000002
        /*0030*/ 	.string	""
        /*0030*/ 	.string	"ptxas"
        /*0030*/ 	.string	"Cuda compilation tools, release 13.0, V13.0.88"
        /*0030*/ 	.string	"Build cuda_13.0.r13.0/compiler.36424714_0"
        /*0030*/ 	.string	"-arch sm_100 -m 64 "



//--------------------- .note.nv.cuinfo           --------------------------
	.section	.note.nv.cuinfo,"",@"SHT_NOTE"
	.sectionflags	@"SHF_NOTE_NV_CUINFO"
        /*0018*/ 	.short	0x0002
        /*001a*/ 	.short	0x0064
        /*001c*/ 	.short	0x0082
	.zero		2


//--------------------- .nv.info                  --------------------------
	.section	.nv.info,"",@"SHT_CUDA_INFO"
	.align	4


	//----- nvinfo : EIATTR_REGCOUNT
	.align		4
        /*0000*/ 	.byte	0x04, 0x2f
        /*0002*/ 	.short	(.L_1 - .L_0)
	.align		4
.L_0:
        /*0004*/ 	.word	index@(_Z16warshall_step_u8Phii)
        /*0008*/ 	.word	0x0000000a


	//----- nvinfo : EIATTR_FRAME_SIZE
	.align		4
.L_1:
        /*000c*/ 	.byte	0x04, 0x11
        /*000e*/ 	.short	(.L_3 - .L_2)
	.align		4
.L_2:
        /*0010*/ 	.word	index@(_Z16warshall_step_u8Phii)
        /*0014*/ 	.word	0x00000000


	//----- nvinfo : EIATTR_MIN_STACK_SIZE
	.align		4
.L_3:
        /*0018*/ 	.byte	0x04, 0x12
        /*001a*/ 	.short	(.L_5 - .L_4)
	.align		4
.L_4:
        /*001c*/ 	.word	index@(_Z16warshall_step_u8Phii)
        /*0020*/ 	.word	0x00000000
.L_5:


//--------------------- .nv.compat                --------------------------
	.section	.nv.compat,"",@"SHT_CUDA_COMPAT_INFO"
	.align	4
        /*0000*/ 	.byte	0x02, 0x09, 0x00, 0x00, 0x02, 0x02, 0x01, 0x00, 0x02, 0x05, 0x05, 0x00, 0x03, 0x07, 0x01, 0x01
        /*0010*/ 	.byte	0x02, 0x03, 0x00, 0x00, 0x02, 0x06, 0x01, 0x00, 0x04, 0x0b, 0x08, 0x00, 0x09, 0x00, 0x00, 0x00
        /*0020*/ 	.byte	0x00, 0x00, 0x00, 0x00


//--------------------- .nv.info._Z16warshall_step_u8Phii --------------------------
	.section	.nv.info._Z16warshall_step_u8Phii,"",@"SHT_CUDA_INFO"
	.sectionflags	@""
	.align	4


	//----- nvinfo : EIATTR_CUDA_API_VERSION
	.align		4
        /*0000*/ 	.byte	0x04, 0x37
        /*0002*/ 	.short	(.L_7 - .L_6)
.L_6:
        /*0004*/ 	.word	0x00000082


	//----- nvinfo : EIATTR_KPARAM_INFO
	.align		4
.L_7:
        /*0008*/ 	.byte	0x04, 0x17
        /*000a*/ 	.short	(.L_9 - .L_8)
.L_8:
        /*000c*/ 	.word	0x00000000
        /*0010*/ 	.short	0x0002
        /*0012*/ 	.short	0x000c
        /*0014*/ 	.byte	0x00, 0xf0, 0x11, 0x00


	//----- nvinfo : EIATTR_KPARAM_INFO
	.align		4
.L_9:
        /*0018*/ 	.byte	0x04, 0x17
        /*001a*/ 	.short	(.L_11 - .L_10)
.L_10:
        /*001c*/ 	.word	0x00000000
        /*0020*/ 	.short	0x0001
        /*0022*/ 	.short	0x0008
        /*0024*/ 	.byte	0x00, 0xf0, 0x11, 0x00


	//----- nvinfo : EIATTR_KPARAM_INFO
	.align		4
.L_11:
        /*0028*/ 	.byte	0x04, 0x17
        /*002a*/ 	.short	(.L_13 - .L_12)
.L_12:
        /*002c*/ 	.word	0x00000000
        /*0030*/ 	.short	0x0000
        /*0032*/ 	.short	0x0000
        /*0034*/ 	.byte	0x00, 0xf5, 0x21, 0x00


	//----- nvinfo : EIATTR_SPARSE_MMA_MASK
	.align		4
.L_13:
        /*0038*/ 	.byte	0x03, 0x50
        /*003a*/ 	.short	0x0000


	//----- nvinfo : EIATTR_MAXREG_COUNT
	.align		4
        /*003c*/ 	.byte	0x03, 0x1b
        /*003e*/ 	.short	0x00ff


	//----- nvinfo : EIATTR_MERCURY_ISA_VERSION
	.align		4
        /*0040*/ 	.byte	0x03, 0x5f
        /*0042*/ 	.short	0x0101


	//----- nvinfo : EIATTR_VRC_CTA_INIT_COUNT
	.align		4
        /*0044*/ 	.byte	0x02, 0x4a
	.zero		1
	.zero		1


	//----- nvinfo : EIATTR_EXIT_INSTR_OFFSETS
	.align		4
        /*0048*/ 	.byte	0x04, 0x1c
        /*004a*/ 	.short	(.L_15 - .L_14)


	//   ....[0]....
.L_14:
        /*004c*/ 	.word	0x000000c0


	//   ....[1]....
        /*0050*/ 	.word	0x00000150


	//   ....[2]....
        /*0054*/ 	.word	0x00000200


	//----- nvinfo : EIATTR_CBANK_PARAM_SIZE
	.align		4
.L_15:
        /*0058*/ 	.byte	0x03, 0x19
        /*005a*/ 	.short	0x0010


	//----- nvinfo : EIATTR_PARAM_CBANK
	.align		4
        /*005c*/ 	.byte	0x04, 0x0a
        /*005e*/ 	.short	(.L_17 - .L_16)
	.align		4
.L_16:
        /*0060*/ 	.word	index@(.nv.constant0._Z16warshall_step_u8Phii)
        /*0064*/ 	.short	0x0380
        /*0066*/ 	.short	0x0010


	//----- nvinfo : EIATTR_SW_WAR
	.align		4
.L_17:
        /*0068*/ 	.byte	0x04, 0x36
        /*006a*/ 	.short	(.L_19 - .L_18)
.L_18:
        /*006c*/ 	.word	0x00000008
.L_19:


//--------------------- .nv.callgraph             --------------------------
	.section	.nv.callgraph,"",@"SHT_CUDA_CALLGRAPH"
	.align	4
	.sectionentsize	8
	.align		4
        /*0000*/ 	.word	0x00000000
	.align		4
        /*0004*/ 	.word	0xffffffff
	.align		4
        /*0008*/ 	.word	0x00000000
	.align		4
        /*000c*/ 	.word	0xfffffffe
	.align		4
        /*0010*/ 	.word	0x00000000
	.align		4
        /*0014*/ 	.word	0xfffffffd
	.align		4
        /*0018*/ 	.word	0x00000000
	.align		4
        /*001c*/ 	.word	0xfffffffc


//--------------------- .text._Z16warshall_step_u8Phii --------------------------
	.section	.text._Z16warshall_step_u8Phii,"ax",@progbits
	.align	128
        .global         _Z16warshall_step_u8Phii
        .type           _Z16warshall_step_u8Phii,@function
        .size           _Z16warshall_step_u8Phii,(.L_x_1 - _Z16warshall_step_u8Phii)
        .other          _Z16warshall_step_u8Phii,@"STO_CUDA_ENTRY STV_DEFAULT"
_Z16warshall_step_u8Phii:
.text._Z16warshall_step_u8Phii:
[----:B------:R-:W-:Y:S01]  /*0000*/  LDC R1, c[0x0][0x37c] ;  /* 0x0000df00ff017b82 */ /* 0x000fe20000000800 */
[----:B------:R-:W0:Y:S07]  /*0010*/  S2R R3, SR_TID.X ;  /* 0x0000000000037919 */ /* 0x000e2e0000002100 */
[----:B------:R-:W0:Y:S01]  /*0020*/  LDC R0, c[0x0][0x360] ;  /* 0x0000d800ff007b82 */ /* 0x000e220000000800 */
[----:B------:R-:W1:Y:S01]  /*0030*/  LDCU UR6, c[0x0][0x388] ;  /* 0x00007100ff0677ac */ /* 0x000e620008000800 */
[----:B------:R-:W2:Y:S06]  /*0040*/  S2R R2, SR_TID.Y ;  /* 0x0000000000027919 */ /* 0x000eac0000002200 */
[----:B------:R-:W0:Y:S08]  /*0050*/  S2UR UR4, SR_CTAID.X ;  /* 0x00000000000479c3 */ /* 0x000e300000002500 */
[----:B------:R-:W2:Y:S08]  /*0060*/  S2UR UR5, SR_CTAID.Y ;  /* 0x00000000000579c3 */ /* 0x000eb00000002600 */
[----:B------:R-:W2:Y:S01]  /*0070*/  LDC R5, c[0x0][0x364] ;  /* 0x0000d900ff057b82 */ /* 0x000ea20000000800 */
[----:B0-----:R-:W-:-:S02]  /*0080*/  IMAD R0, R0, UR4, R3 ;  /* 0x0000000400007c24 */ /* 0x001fc4000f8e0203 */
[----:B--2---:R-:W-:-:S05]  /*0090*/  IMAD R5, R5, UR5, R2 ;  /* 0x0000000505057c24 */ /* 0x004fca000f8e0202 */
[----:B------:R-:W-:-:S04]  /*00a0*/  VIMNMX R2, PT, PT, R0, R5, !PT ;  /* 0x0000000500027248 */ /* 0x000fc80007fe0100 */
[----:B-1----:R-:W-:-:S13]  /*00b0*/  ISETP.GE.AND P0, PT, R2, UR6, PT ;  /* 0x0000000602007c0c */ /* 0x002fda000bf06270 */
[----:B------:R-:W-:Y:S05]  /*00c0*/  @P0 EXIT ;  /* 0x000000000000094d */ /* 0x000fea0003800000 */
[----:B------:R-:W0:Y:S01]  /*00d0*/  LDC R4, c[0x0][0x38c] ;  /* 0x0000e300ff047b82 */ /* 0x000e220000000800 */
[----:B------:R-:W1:Y:S01]  /*00e0*/  LDCU.64 UR8, c[0x0][0x380] ;  /* 0x00007000ff0877ac */ /* 0x000e620008000a00 */
[----:B------:R-:W2:Y:S01]  /*00f0*/  LDCU.64 UR4, c[0x0][0x358] ;  /* 0x00006b00ff0477ac */ /* 0x000ea20008000a00 */
[----:B0-----:R-:W-:-:S05]  /*0100*/  IMAD R3, R5, UR6, R4 ;  /* 0x0000000605037c24 */ /* 0x001fca000f8e0204 */
[----:B-1----:R-:W-:-:S04]  /*0110*/  IADD3 R2, P0, PT, R3, UR8, RZ ;  /* 0x0000000803027c10 */ /* 0x002fc8000ff1e0ff */
[----:B------:R-:W-:-:S05]  /*0120*/  LEA.HI.X.SX32 R3, R3, UR9, 0x1, P0 ;  /* 0x0000000903037c11 */ /* 0x000fca00080f0eff */
[----:B--2---:R-:W2:Y:S02]  /*0130*/  LDG.E.U8 R6, desc[UR4][R2.64] ;  /* 0x0000000402067981 */ /* 0x004ea4000c1e1100 */
[----:B--2---:R-:W-:-:S13]  /*0140*/  ISETP.NE.AND P0, PT, R6, RZ, PT ;  /* 0x000000ff0600720c */ /* 0x004fda0003f05270 */
[----:B------:R-:W-:Y:S05]  /*0150*/  @!P0 EXIT ;  /* 0x000000000000894d */ /* 0x000fea0003800000 */
[--C-:B------:R-:W-:Y:S02]  /*0160*/  IMAD R3, R4, UR6, R0.reuse ;  /* 0x0000000604037c24 */ /* 0x100fe4000f8e0200 */
[----:B------:R-:W-:-:S03]  /*0170*/  IMAD R0, R5, UR6, R0 ;  /* 0x0000000605007c24 */ /* 0x000fc6000f8e0200 */
[C---:B------:R-:W-:Y:S02]  /*0180*/  IADD3 R4, P0, PT, R3.reuse, UR8, RZ ;  /* 0x0000000803047c10 */ /* 0x040fe4000ff1e0ff */
[C---:B------:R-:W-:Y:S02]  /*0190*/  IADD3 R2, P1, PT, R0.reuse, UR8, RZ ;  /* 0x0000000800027c10 */ /* 0x040fe4000ff3e0ff */
[----:B------:R-:W-:Y:S02]  /*01a0*/  LEA.HI.X.SX32 R5, R3, UR9, 0x1, P0 ;  /* 0x0000000903057c11 */ /* 0x000fe400080f0eff */
[----:B------:R-:W-:-:S04]  /*01b0*/  LEA.HI.X.SX32 R3, R0, UR9, 0x1, P1 ;  /* 0x0000000900037c11 */ /* 0x000fc800088f0eff */
[----:B------:R-:W2:Y:S04]  /*01c0*/  LDG.E.U8 R5, desc[UR4][R4.64] ;  /* 0x0000000404057981 */ /* 0x000ea8000c1e1100 */
[----:B------:R-:W2:Y:S02]  /*01d0*/  LDG.E.U8 R0, desc[UR4][R2.64] ;  /* 0x0000000402007981 */ /* 0x000ea4000c1e1100 */
[----:B--2---:R-:W-:-:S05]  /*01e0*/  LOP3.LUT R7, R0, R5, R6, 0xf8, !PT ;  /* 0x0000000500077212 */ /* 0x004fca00078ef806 */
[----:B------:R-:W-:Y:S01]  /*01f0*/  STG.E.U8 desc[UR4][R2.64], R7 ;  /* 0x0000000702007986 */ /* 0x000fe2000c101104 */
[----:B------:R-:W-:Y:S05]  /*0200*/  EXIT ;  /* 0x000000000000794d */ /* 0x000fea0003800000 */
.L_x_0:
[----:B------:R-:W-:-:S00]  /*0210*/  BRA `(.L_x_0) ;  /* 0xfffffffc00fc7947 */ /* 0x000fc0000383ffff */
[----:B------:R-:W-:-:S00]  /*0220*/  NOP ;  /* 0x0000000000007918 */ /* 0x000fc00000000000 */
        /* <DEDUP_REMOVED lines=13> */
.L_x_1:


//--------------------- .nv.shared.reserved.0     --------------------------
	.section	.nv.shared.reserved.0,"aw",@nobits
	.weak		__nv_reservedSMEM_offset_0_alias
	.size		__nv_reservedSMEM_offset_0_alias, 0, 64
	.other		__nv_reservedSMEM_offset_0_alias,@"STO_CUDA_RESERVED_SHARED STV_DEFAULT"
__nv_reservedSMEM_offset_0_alias:
	.zero		0
	.zero		64


//--------------------- .nv.constant0._Z16warshall_step_u8Phii --------------------------
	.section	.nv.constant0._Z16warshall_step_u8Phii,"a",@progbits
	.sectionflags	@""
	.align	4
.nv.constant0._Z16warshall_step_u8Phii:
	.zero		912


//--------------------- SYMBOLS --------------------------

	.type		.nv.reservedSmem.offset0,@object
	.size		.nv.reservedSmem.offset0,0x4
